//
// Generated by NVIDIA NVVM Compiler
//
// Compiler Build ID: CL-36424714
// Cuda compilation tools, release 13.0, V13.0.88
// Based on NVVM 20.0.0
//

.version 9.0
.target sm_100
.address_size 64

	// .globl	_Z10checkIndexv
.extern .func  (.param .b32 func_retval0) vprintf
(
	.param .b64 vprintf_param_0,
	.param .b64 vprintf_param_1
)
;
.global .align 1 .b8 $str[94] = {116, 104, 114, 101, 97, 100, 73, 100, 120, 58, 32, 40, 37, 100, 44, 32, 37, 100, 44, 32, 37, 100, 41, 32, 98, 108, 111, 99, 107, 73, 100, 120, 58, 32, 40, 37, 100, 44, 32, 37, 100, 44, 32, 37, 100, 41, 32, 98, 108, 111, 99, 107, 68, 105, 109, 58, 32, 40, 37, 100, 44, 32, 37, 100, 44, 32, 37, 100, 41, 32, 103, 114, 105, 100, 68, 105, 109, 58, 32, 32, 40, 37, 100, 44, 32, 37, 100, 44, 32, 37, 100, 41, 10};

.visible .entry _Z10checkIndexv()
{
	.local .align 16 .b8 	__local_depot0[48];
	.reg .b64 	%SP;
	.reg .b64 	%SPL;
	.reg .b32 	%r<15>;
	.reg .b64 	%rd<5>;

	mov.u64 	%SPL, __local_depot0;
	cvta.local.u64 	%SP, %SPL;
	add.u64 	%rd1, %SP, 0;
	add.u64 	%rd2, %SPL, 0;
	mov.u32 	%r1, %tid.x;
	mov.u32 	%r2, %tid.y;
	mov.u32 	%r3, %tid.z;
	mov.u32 	%r4, %ctaid.x;
	mov.u32 	%r5, %ctaid.y;
	mov.u32 	%r6, %ctaid.z;
	mov.u32 	%r7, %ntid.x;
	mov.u32 	%r8, %ntid.y;
	mov.u32 	%r9, %ntid.z;
	mov.u32 	%r10, %nctaid.x;
	mov.u32 	%r11, %nctaid.y;
	mov.u32 	%r12, %nctaid.z;
	st.local.v4.u32 	[%rd2], {%r1, %r2, %r3, %r4};
	st.local.v4.u32 	[%rd2+16], {%r5, %r6, %r7, %r8};
	st.local.v4.u32 	[%rd2+32], {%r9, %r10, %r11, %r12};
	mov.u64 	%rd3, $str;
	cvta.global.u64 	%rd4, %rd3;
	{ // callseq 0, 0
	.param .b64 param0;
	st.param.b64 	[param0], %rd4;
	.param .b64 param1;
	st.param.b64 	[param1], %rd1;
	.param .b32 retval0;
	call.uni (retval0), 
	vprintf, 
	(
	param0, 
	param1
	);
	ld.param.b32 	%r13, [retval0];
	} // callseq 0
	ret;

}


// ===== COMPILED SASS (sm_100) =====

	.target	sm_100

	.elftype	@"ET_EXEC"


//--------------------- .note.nv.tkinfo           --------------------------
	.section	.note.nv.tkinfo,"",@"SHT_NOTE"
	.sectionflags	@"SHF_NOTE_NV_TKINFO"
	.tkinfo
        /*0018*/ 	.word	0x00000002
        /*0030*/ 	.string	""
        /*0030*/ 	.string	"ptxas"
        /*0030*/ 	.string	"Cuda compilation tools, release 13.0, V13.0.88"
        /*0030*/ 	.string	"Build cuda_13.0.r13.0/compiler.36424714_0"
        /*0030*/ 	.string	"-arch sm_100 -m 64 "



//--------------------- .note.nv.cuinfo           --------------------------
	.section	.note.nv.cuinfo,"",@"SHT_NOTE"
	.sectionflags	@"SHF_NOTE_NV_CUINFO"
        /*0018*/ 	.short	0x0002
        /*001a*/ 	.short	0x0064
        /*001c*/ 	.short	0x0082
	.zero		2


//--------------------- .nv.info                  --------------------------
	.section	.nv.info,"",@"SHT_CUDA_INFO"
	.align	4


	//----- nvinfo : EIATTR_REGCOUNT
	.align		4
        /*0000*/ 	.byte	0x04, 0x2f
        /*0002*/ 	.short	(.L_2 - .L_1)
	.align		4
.L_1:
        /*0004*/ 	.word	index@(_Z10checkIndexv)
        /*0008*/ 	.word	0x00000018


	//----- nvinfo : EIATTR_FRAME_SIZE
	.align		4
.L_2:
        /*000c*/ 	.byte	0x04, 0x11
        /*000e*/ 	.short	(.L_4 - .L_3)
	.align		4
.L_3:
        /*0010*/ 	.word	index@(_Z10checkIndexv)
        /*0014*/ 	.word	0x00000030


	//----- nvinfo : EIATTR_MIN_STACK_SIZE
	.align		4
.L_4:
        /*0018*/ 	.byte	0x04, 0x12
        /*001a*/ 	.short	(.L_6 - .L_5)
	.align		4
.L_5:
        /*001c*/ 	.word	index@(_Z10checkIndexv)
        /*0020*/ 	.word	0x00000030
.L_6:


//--------------------- .nv.compat                --------------------------
	.section	.nv.compat,"",@"SHT_CUDA_COMPAT_INFO"
	.align	4
        /*0000*/ 	.byte	0x02, 0x09, 0x00, 0x00, 0x02, 0x02, 0x01, 0x00, 0x02, 0x05, 0x05, 0x00, 0x03, 0x07, 0x01, 0x01
        /*0010*/ 	.byte	0x02, 0x03, 0x00, 0x00, 0x02, 0x06, 0x01, 0x00, 0x04, 0x0b, 0x08, 0x00, 0x09, 0x00, 0x00, 0x00
        /*0020*/ 	.byte	0x00, 0x00, 0x00, 0x00


//--------------------- .nv.info._Z10checkIndexv  --------------------------
	.section	.nv.info._Z10checkIndexv,"",@"SHT_CUDA_INFO"
	.sectionflags	@""
	.align	4


	//----- nvinfo : EIATTR_CUDA_API_VERSION
	.align		4
        /*0000*/ 	.byte	0x04, 0x37
        /*0002*/ 	.short	(.L_8 - .L_7)
.L_7:
        /*0004*/ 	.word	0x00000082


	//----- nvinfo : EIATTR_SPARSE_MMA_MASK
	.align		4
.L_8:
        /*0008*/ 	.byte	0x03, 0x50
        /*000a*/ 	.short	0x0000


	//----- nvinfo : EIATTR_MAXREG_COUNT
	.align		4
        /*000c*/ 	.byte	0x03, 0x1b
        /*000e*/ 	.short	0x00ff


	//----- nvinfo : EIATTR_EXTERNS
	.align		4
        /*0010*/ 	.byte	0x04, 0x0f
        /*0012*/ 	.short	(.L_10 - .L_9)


	//   ....[0]....
	.align		4
.L_9:
        /*0014*/ 	.word	index@(vprintf)


	//----- nvinfo : EIATTR_MERCURY_ISA_VERSION
	.align		4
.L_10:
        /*0018*/ 	.byte	0x03, 0x5f
        /*001a*/ 	.short	0x0101


	//----- nvinfo : EIATTR_VRC_CTA_INIT_COUNT
	.align		4
        /*001c*/ 	.byte	0x02, 0x4a
	.zero		1
	.zero		1


	//----- nvinfo : EIATTR_SYSCALL_OFFSETS
	.align		4
        /*0020*/ 	.byte	0x04, 0x46
        /*0022*/ 	.short	(.L_12 - .L_11)


	//   ....[0]....
.L_11:
        /*0024*/ 	.word	0x000001b0


	//----- nvinfo : EIATTR_EXIT_INSTR_OFFSETS
	.align		4
.L_12:
        /*0028*/ 	.byte	0x04, 0x1c
        /*002a*/ 	.short	(.L_14 - .L_13)


	//   ....[0]....
.L_13:
        /*002c*/ 	.word	0x000001c0


	//----- nvinfo : EIATTR_SW_WAR
	.align		4
.L_14:
        /*0030*/ 	.byte	0x04, 0x36
        /*0032*/ 	.short	(.L_16 - .L_15)
.L_15:
        /*0034*/ 	.word	0x00000008
.L_16:


//--------------------- .nv.callgraph             --------------------------
	.section	.nv.callgraph,"",@"SHT_CUDA_CALLGRAPH"
	.align	4
	.sectionentsize	8
	.align		4
        /*0000*/ 	.word	0x00000000
	.align		4
        /*0004*/ 	.word	0xffffffff
	.align		4
        /*0008*/ 	.word	index@(_Z10checkIndexv)
	.align		4
        /*000c*/ 	.word	index@(vprintf)
	.align		4
        /*0010*/ 	.word	0x00000000
	.align		4
        /*0014*/ 	.word	0xfffffffe
	.align		4
        /*0018*/ 	.word	0x00000000
	.align		4
        /*001c*/ 	.word	0xfffffffd
	.align		4
        /*0020*/ 	.word	0x00000000
	.align		4
        /*0024*/ 	.word	0xfffffffc


//--------------------- .nv.constant4             --------------------------
	.section	.nv.constant4,"a",@progbits
	.align	8
	.align		8
.nv.constant4:
        /*0000*/ 	.dword	vprintf
	.align		8
        /*0008*/ 	.dword	$str


//--------------------- .text._Z10checkIndexv     --------------------------
	.section	.text._Z10checkIndexv,"ax",@progbits
	.align	128
        .global         _Z10checkIndexv
        .type           _Z10checkIndexv,@function
        .size           _Z10checkIndexv,(.L_x_2 - _Z10checkIndexv)
        .other          _Z10checkIndexv,@"STO_CUDA_ENTRY STV_DEFAULT"
_Z10checkIndexv:
.text._Z10checkIndexv:
[----:B------:R-:W0:Y:S01]  /*0000*/  LDC R1, c[0x0][0x37c] ;  /* 0x0000df00ff017b82 */ /* 0x000e220000000800 */
[----:B------:R-:W1:Y:S01]  /*0010*/  S2R R8, SR_TID.X ;  /* 0x0000000000087919 */ /* 0x000e620000002100 */
[----:B------:R-:W2:Y:S06]  /*0020*/  LDCU UR5, c[0x0][0x2fc] ;  /* 0x00005f80ff0577ac */ /* 0x000eac0008000800 */
[----:B------:R-:W3:Y:S01]  /*0030*/  LDC R14, c[0x0][0x360] ;  /* 0x0000d800ff0e7b82 */ /* 0x000ee20000000800 */
[----:B0-----:R-:W-:Y:S01]  /*0040*/  VIADD R1, R1, 0xffffffd0 ;  /* 0xffffffd001017836 */ /* 0x001fe20000000000 */
[----:B------:R-:W1:Y:S01]  /*0050*/  S2R R9, SR_TID.Y ;  /* 0x0000000000097919 */ /* 0x000e620000002200 */
[----:B------:R-:W-:Y:S01]  /*0060*/  MOV R0, 0x0 ;  /* 0x0000000000007802 */ /* 0x000fe20000000f00 */
[----:B------:R-:W0:Y:S01]  /*0070*/  LDCU UR4, c[0x0][0x2f8] ;  /* 0x00005f00ff0477ac */ /* 0x000e220008000800 */
[----:B------:R-:W1:Y:S03]  /*0080*/  S2R R10, SR_TID.Z ;  /* 0x00000000000a7919 */ /* 0x000e660000002300 */
[----:B------:R-:W3:Y:S01]  /*0090*/  LDC R15, c[0x0][0x364] ;  /* 0x0000d900ff0f7b82 */ /* 0x000ee20000000800 */
[----:B------:R-:W4:Y:S01]  /*00a0*/  LDCU.64 UR6, c[0x4][0x8] ;  /* 0x01000100ff0677ac */ /* 0x000f220008000a00 */
[----:B------:R-:W1:Y:S01]  /*00b0*/  S2R R11, SR_CTAID.X ;  /* 0x00000000000b7919 */ /* 0x000e620000002500 */
[----:B------:R-:W3:Y:S05]  /*00c0*/  S2R R12, SR_CTAID.Y ;  /* 0x00000000000c7919 */ /* 0x000eea0000002600 */
[----:B------:R-:W5:Y:S01]  /*00d0*/  LDC R16, c[0x0][0x368] ;  /* 0x0000da00ff107b82 */ /* 0x000f620000000800 */
[----:B------:R-:W3:Y:S01]  /*00e0*/  S2R R13, SR_CTAID.Z ;  /* 0x00000000000d7919 */ /* 0x000ee20000002700 */
[----:B0-----:R-:W-:-:S06]  /*00f0*/  IADD3 R6, P0, PT, R1, UR4, RZ ;  /* 0x0000000401067c10 */ /* 0x001fcc000ff1e0ff */
[----:B------:R-:W5:Y:S01]  /*0100*/  LDC R17, c[0x0][0x370] ;  /* 0x0000dc00ff117b82 */ /* 0x000f620000000800 */
[----:B----4-:R-:W-:Y:S01]  /*0110*/  IMAD.U32 R4, RZ, RZ, UR6 ;  /* 0x00000006ff047e24 */ /* 0x010fe2000f8e00ff */
[----:B------:R-:W-:Y:S01]  /*0120*/  MOV R5, UR7 ;  /* 0x0000000700057c02 */ /* 0x000fe20008000f00 */
[----:B--2---:R-:W-:-:S05]  /*0130*/  IMAD.X R7, RZ, RZ, UR5, P0 ;  /* 0x00000005ff077e24 */ /* 0x004fca00080e06ff */
[----:B------:R-:W5:Y:S08]  /*0140*/  LDC R18, c[0x0][0x374] ;  /* 0x0000dd00ff127b82 */ /* 0x000f700000000800 */
[----:B------:R-:W5:Y:S01]  /*0150*/  LDC R19, c[0x0][0x378] ;  /* 0x0000de00ff137b82 */ /* 0x000f620000000800 */
[----:B-1----:R0:W-:Y:S07]  /*0160*/  STL.128 [R1], R8 ;  /* 0x0000000801007387 */ /* 0x0021ee0000100c00 */
[----:B------:R0:W1:Y:S01]  /*0170*/  LDC.64 R2, c[0x4][R0] ;  /* 0x0100000000027b82 */ /* 0x0000620000000a00 */
[----:B---3--:R0:W-:Y:S04]  /*0180*/  STL.128 [R1+0x10], R12 ;  /* 0x0000100c01007387 */ /* 0x0081e80000100c00 */
[----:B-----5:R0:W-:Y:S02]  /*0190*/  STL.128 [R1+0x20], R16 ;  /* 0x0000201001007387 */ /* 0x0201e40000100c00 */
[----:B------:R-:W-:-:S07]  /*01a0*/  LEPC R20, `(.L_x_0) ;  /* 0x000000001014794e */ /* 0x000fce0000000000 */
[----:B01----:R-:W-:Y:S05]  /*01b0*/  CALL.ABS.NOINC R2 ;  /* 0x0000000002007343 */ /* 0x003fea0003c00000 */
.L_x_0:
[----:B------:R-:W-:Y:S05]  /*01c0*/  EXIT ;  /* 0x000000000000794d */ /* 0x000fea0003800000 */
.L_x_1:
[----:B------:R-:W-:-:S00]  /*01d0*/  BRA `(.L_x_1) ;  /* 0xfffffffc00fc7947 */ /* 0x000fc0000383ffff */
[----:B------:R-:W-:-:S00]  /*01e0*/  NOP ;  /* 0x0000000000007918 */ /* 0x000fc00000000000 */
        /* <DEDUP_REMOVED lines=9> */
.L_x_2:


//--------------------- .nv.global.init           --------------------------
	.section	.nv.global.init,"aw",@progbits
.nv.global.init:
	.type		$str,@object
	.size		$str,(.L_0 - $str)
$str:
        /*0000*/ 	.byte	0x74, 0x68, 0x72, 0x65, 0x61, 0x64, 0x49, 0x64, 0x78, 0x3a, 0x20, 0x28, 0x25, 0x64, 0x2c, 0x20
        /*0010*/ 	.byte	0x25, 0x64, 0x2c, 0x20, 0x25, 0x64, 0x29, 0x20, 0x62, 0x6c, 0x6f, 0x63, 0x6b, 0x49, 0x64, 0x78
        /*0020*/ 	.byte	0x3a, 0x20, 0x28, 0x25, 0x64, 0x2c, 0x20, 0x25, 0x64, 0x2c, 0x20, 0x25, 0x64, 0x29, 0x20, 0x62
        /*0030*/ 	.byte	0x6c, 0x6f, 0x63, 0x6b, 0x44, 0x69, 0x6d, 0x3a, 0x20, 0x28, 0x25, 0x64, 0x2c, 0x20, 0x25, 0x64
        /*0040*/ 	.byte	0x2c, 0x20, 0x25, 0x64, 0x29, 0x20, 0x67, 0x72, 0x69, 0x64, 0x44, 0x69, 0x6d, 0x3a, 0x20, 0x20
        /*0050*/ 	.byte	0x28, 0x25, 0x64, 0x2c, 0x20, 0x25, 0x64, 0x2c, 0x20, 0x25, 0x64, 0x29, 0x0a, 0x00
.L_0:


//--------------------- .nv.shared.reserved.0     --------------------------
	.section	.nv.shared.reserved.0,"aw",@nobits
	.weak		__nv_reservedSMEM_offset_0_alias
	.size		__nv_reservedSMEM_offset_0_alias, 0, 64
	.other		__nv_reservedSMEM_offset_0_alias,@"STO_CUDA_RESERVED_SHARED STV_DEFAULT"
__nv_reservedSMEM_offset_0_alias:
	.zero		0
	.zero		64


//--------------------- .nv.constant0._Z10checkIndexv --------------------------
	.section	.nv.constant0._Z10checkIndexv,"a",@progbits
	.sectionflags	@""
	.align	4
.nv.constant0._Z10checkIndexv:
	.zero		896


//--------------------- SYMBOLS --------------------------

	.type		.nv.reservedSmem.offset0,@object
	.size		.nv.reservedSmem.offset0,0x4
	.type		vprintf,@function
